//
// Generated by NVIDIA NVVM Compiler
//
// Compiler Build ID: CL-36424714
// Cuda compilation tools, release 13.0, V13.0.88
// Based on NVVM 20.0.0
//

.version 9.0
.target sm_100
.address_size 64

	// .globl	_Z14BitmapToStringPhiiPc

.visible .entry _Z14BitmapToStringPhiiPc(
	.param .u64 .ptr .align 1 _Z14BitmapToStringPhiiPc_param_0,
	.param .u32 _Z14BitmapToStringPhiiPc_param_1,
	.param .u32 _Z14BitmapToStringPhiiPc_param_2,
	.param .u64 .ptr .align 1 _Z14BitmapToStringPhiiPc_param_3
)
{
	.reg .pred 	%p<4>;
	.reg .b16 	%rs<2>;
	.reg .b32 	%r<15>;
	.reg .b64 	%rd<9>;

	ld.param.u64 	%rd1, [_Z14BitmapToStringPhiiPc_param_0];
	ld.param.u32 	%r2, [_Z14BitmapToStringPhiiPc_param_1];
	ld.param.u32 	%r3, [_Z14BitmapToStringPhiiPc_param_2];
	ld.param.u64 	%rd2, [_Z14BitmapToStringPhiiPc_param_3];
	mov.u32 	%r5, %ntid.x;
	mov.u32 	%r6, %ctaid.x;
	mov.u32 	%r7, %tid.x;
	mad.lo.s32 	%r8, %r5, %r6, %r7;
	mov.u32 	%r9, %ntid.y;
	mov.u32 	%r10, %ctaid.y;
	mov.u32 	%r11, %tid.y;
	mad.lo.s32 	%r12, %r9, %r10, %r11;
	mad.lo.s32 	%r1, %r2, %r12, %r8;
	setp.ge.s32 	%p1, %r8, %r2;
	setp.ge.s32 	%p2, %r12, %r3;
	or.pred  	%p3, %p1, %p2;
	@%p3 bra 	$L__BB0_2;
	cvta.to.global.u64 	%rd3, %rd1;
	cvta.to.global.u64 	%rd4, %rd2;
	mul.lo.s32 	%r14, %r1, 3;
	cvt.s64.s32 	%rd5, %r14;
	add.s64 	%rd6, %rd3, %rd5;
	ld.global.u8 	%rs1, [%rd6];
	cvt.s64.s32 	%rd7, %r1;
	add.s64 	%rd8, %rd4, %rd7;
	st.global.u8 	[%rd8], %rs1;
$L__BB0_2:
	ret;

}


// ===== COMPILED SASS (sm_100) =====

	.target	sm_100

	.elftype	@"ET_EXEC"


//--------------------- .note.nv.tkinfo           --------------------------
	.section	.note.nv.tkinfo,"",@"SHT_NOTE"
	.sectionflags	@"SHF_NOTE_NV_TKINFO"
	.tkinfo
        /*0018*/ 	.word	0x00000002
        /*0030*/ 	.string	""
        /*0030*/ 	.string	"ptxas"
        /*0030*/ 	.string	"Cuda compilation tools, release 13.0, V13.0.88"
        /*0030*/ 	.string	"Build cuda_13.0.r13.0/compiler.36424714_0"
        /*0030*/ 	.string	"-arch sm_100 -m 64 "



//--------------------- .note.nv.cuinfo           --------------------------
	.section	.note.nv.cuinfo,"",@"SHT_NOTE"
	.sectionflags	@"SHF_NOTE_NV_CUINFO"
        /*0018*/ 	.short	0x0002
        /*001a*/ 	.short	0x0064
        /*001c*/ 	.short	0x0082
	.zero		2


//--------------------- .nv.info                  --------------------------
	.section	.nv.info,"",@"SHT_CUDA_INFO"
	.align	4


	//----- nvinfo : EIATTR_REGCOUNT
	.align		4
        /*0000*/ 	.byte	0x04, 0x2f
        /*0002*/ 	.short	(.L_1 - .L_0)
	.align		4
.L_0:
        /*0004*/ 	.word	index@(_Z14BitmapToStringPhiiPc)
        /*0008*/ 	.word	0x00000008


	//----- nvinfo : EIATTR_FRAME_SIZE
	.align		4
.L_1:
        /*000c*/ 	.byte	0x04, 0x11
        /*000e*/ 	.short	(.L_3 - .L_2)
	.align		4
.L_2:
        /*0010*/ 	.word	index@(_Z14BitmapToStringPhiiPc)
        /*0014*/ 	.word	0x00000000


	//----- nvinfo : EIATTR_MIN_STACK_SIZE
	.align		4
.L_3:
        /*0018*/ 	.byte	0x04, 0x12
        /*001a*/ 	.short	(.L_5 - .L_4)
	.align		4
.L_4:
        /*001c*/ 	.word	index@(_Z14BitmapToStringPhiiPc)
        /*0020*/ 	.word	0x00000000
.L_5:


//--------------------- .nv.compat                --------------------------
	.section	.nv.compat,"",@"SHT_CUDA_COMPAT_INFO"
	.align	4
        /*0000*/ 	.byte	0x02, 0x09, 0x00, 0x00, 0x02, 0x02, 0x01, 0x00, 0x02, 0x05, 0x05, 0x00, 0x03, 0x07, 0x01, 0x01
        /*0010*/ 	.byte	0x02, 0x03, 0x00, 0x00, 0x02, 0x06, 0x01, 0x00, 0x04, 0x0b, 0x08, 0x00, 0x09, 0x00, 0x00, 0x00
        /*0020*/ 	.byte	0x00, 0x00, 0x00, 0x00


//--------------------- .nv.info._Z14BitmapToStringPhiiPc --------------------------
	.section	.nv.info._Z14BitmapToStringPhiiPc,"",@"SHT_CUDA_INFO"
	.sectionflags	@""
	.align	4


	//----- nvinfo : EIATTR_CUDA_API_VERSION
	.align		4
        /*0000*/ 	.byte	0x04, 0x37
        /*0002*/ 	.short	(.L_7 - .L_6)
.L_6:
        /*0004*/ 	.word	0x00000082


	//----- nvinfo : EIATTR_KPARAM_INFO
	.align		4
.L_7:
        /*0008*/ 	.byte	0x04, 0x17
        /*000a*/ 	.short	(.L_9 - .L_8)
.L_8:
        /*000c*/ 	.word	0x00000000
        /*0010*/ 	.short	0x0003
        /*0012*/ 	.short	0x0010
        /*0014*/ 	.byte	0x00, 0xf5, 0x21, 0x00


	//----- nvinfo : EIATTR_KPARAM_INFO
	.align		4
.L_9:
        /*0018*/ 	.byte	0x04, 0x17
        /*001a*/ 	.short	(.L_11 - .L_10)
.L_10:
        /*001c*/ 	.word	0x00000000
        /*0020*/ 	.short	0x0002
        /*0022*/ 	.short	0x000c
        /*0024*/ 	.byte	0x00, 0xf0, 0x11, 0x00


	//----- nvinfo : EIATTR_KPARAM_INFO
	.align		4
.L_11:
        /*0028*/ 	.byte	0x04, 0x17
        /*002a*/ 	.short	(.L_13 - .L_12)
.L_12:
        /*002c*/ 	.word	0x00000000
        /*0030*/ 	.short	0x0001
        /*0032*/ 	.short	0x0008
        /*0034*/ 	.byte	0x00, 0xf0, 0x11, 0x00


	//----- nvinfo : EIATTR_KPARAM_INFO
	.align		4
.L_13:
        /*0038*/ 	.byte	0x04, 0x17
        /*003a*/ 	.short	(.L_15 - .L_14)
.L_14:
        /*003c*/ 	.word	0x00000000
        /*0040*/ 	.short	0x0000
        /*0042*/ 	.short	0x0000
        /*0044*/ 	.byte	0x00, 0xf5, 0x21, 0x00


	//----- nvinfo : EIATTR_SPARSE_MMA_MASK
	.align		4
.L_15:
        /*0048*/ 	.byte	0x03, 0x50
        /*004a*/ 	.short	0x0000


	//----- nvinfo : EIATTR_MAXREG_COUNT
	.align		4
        /*004c*/ 	.byte	0x03, 0x1b
        /*004e*/ 	.short	0x00ff


	//----- nvinfo : EIATTR_MERCURY_ISA_VERSION
	.align		4
        /*0050*/ 	.byte	0x03, 0x5f
        /*0052*/ 	.short	0x0101


	//----- nvinfo : EIATTR_VRC_CTA_INIT_COUNT
	.align		4
        /*0054*/ 	.byte	0x02, 0x4a
	.zero		1
	.zero		1


	//----- nvinfo : EIATTR_EXIT_INSTR_OFFSETS
	.align		4
        /*0058*/ 	.byte	0x04, 0x1c
        /*005a*/ 	.short	(.L_17 - .L_16)


	//   ....[0]....
.L_16:
        /*005c*/ 	.word	0x000000d0


	//   ....[1]....
        /*0060*/ 	.word	0x00000180


	//----- nvinfo : EIATTR_CBANK_PARAM_SIZE
	.align		4
.L_17:
        /*0064*/ 	.byte	0x03, 0x19
        /*0066*/ 	.short	0x0018


	//----- nvinfo : EIATTR_PARAM_CBANK
	.align		4
        /*0068*/ 	.byte	0x04, 0x0a
        /*006a*/ 	.short	(.L_19 - .L_18)
	.align		4
.L_18:
        /*006c*/ 	.word	index@(.nv.constant0._Z14BitmapToStringPhiiPc)
        /*0070*/ 	.short	0x0380
        /*0072*/ 	.short	0x0018


	//----- nvinfo : EIATTR_SW_WAR
	.align		4
.L_19:
        /*0074*/ 	.byte	0x04, 0x36
        /*0076*/ 	.short	(.L_21 - .L_20)
.L_20:
        /*0078*/ 	.word	0x00000008
.L_21:


//--------------------- .nv.callgraph             --------------------------
	.section	.nv.callgraph,"",@"SHT_CUDA_CALLGRAPH"
	.align	4
	.sectionentsize	8
	.align		4
        /*0000*/ 	.word	0x00000000
	.align		4
        /*0004*/ 	.word	0xffffffff
	.align		4
        /*0008*/ 	.word	0x00000000
	.align		4
        /*000c*/ 	.word	0xfffffffe
	.align		4
        /*0010*/ 	.word	0x00000000
	.align		4
        /*0014*/ 	.word	0xfffffffd
	.align		4
        /*0018*/ 	.word	0x00000000
	.align		4
        /*001c*/ 	.word	0xfffffffc


//--------------------- .text._Z14BitmapToStringPhiiPc --------------------------
	.section	.text._Z14BitmapToStringPhiiPc,"ax",@progbits
	.align	128
        .global         _Z14BitmapToStringPhiiPc
        .type           _Z14BitmapToStringPhiiPc,@function
        .size           _Z14BitmapToStringPhiiPc,(.L_x_1 - _Z14BitmapToStringPhiiPc)
        .other          _Z14BitmapToStringPhiiPc,@"STO_CUDA_ENTRY STV_DEFAULT"
_Z14BitmapToStringPhiiPc:
.text._Z14BitmapToStringPhiiPc:
[----:B------:R-:W-:Y:S01]  /*0000*/  LDC R1, c[0x0][0x37c] ;  /* 0x0000df00ff017b82 */ /* 0x000fe20000000800 */
[----:B------:R-:W0:Y:S01]  /*0010*/  S2R R3, SR_CTAID.Y ;  /* 0x0000000000037919 */ /* 0x000e220000002600 */
[----:B------:R-:W1:Y:S01]  /*0020*/  LDCU UR4, c[0x0][0x360] ;  /* 0x00006c00ff0477ac */ /* 0x000e620008000800 */
[----:B------:R-:W0:Y:S01]  /*0030*/  S2R R2, SR_TID.Y ;  /* 0x0000000000027919 */ /* 0x000e220000002200 */
[----:B------:R-:W0:Y:S01]  /*0040*/  LDCU UR5, c[0x0][0x364] ;  /* 0x00006c80ff0577ac */ /* 0x000e220008000800 */
[----:B------:R-:W1:Y:S01]  /*0050*/  S2R R0, SR_CTAID.X ;  /* 0x0000000000007919 */ /* 0x000e620000002500 */
[----:B------:R-:W2:Y:S01]  /*0060*/  LDCU.64 UR6, c[0x0][0x388] ;  /* 0x00007100ff0677ac */ /* 0x000ea20008000a00 */
[----:B------:R-:W1:Y:S01]  /*0070*/  S2R R5, SR_TID.X ;  /* 0x0000000000057919 */ /* 0x000e620000002100 */
[----:B0-----:R-:W-:-:S05]  /*0080*/  IMAD R3, R3, UR5, R2 ;  /* 0x0000000503037c24 */ /* 0x001fca000f8e0202 */
[----:B--2---:R-:W-:Y:S01]  /*0090*/  ISETP.GE.AND P0, PT, R3, UR7, PT ;  /* 0x0000000703007c0c */ /* 0x004fe2000bf06270 */
[----:B-1----:R-:W-:-:S05]  /*00a0*/  IMAD R0, R0, UR4, R5 ;  /* 0x0000000400007c24 */ /* 0x002fca000f8e0205 */
[----:B------:R-:W-:Y:S01]  /*00b0*/  ISETP.GE.OR P0, PT, R0, UR6, P0 ;  /* 0x0000000600007c0c */ /* 0x000fe20008706670 */
[----:B------:R-:W-:-:S12]  /*00c0*/  IMAD R0, R3, UR6, R0 ;  /* 0x0000000603007c24 */ /* 0x000fd8000f8e0200 */
[----:B------:R-:W-:Y:S05]  /*00d0*/  @P0 EXIT ;  /* 0x000000000000094d */ /* 0x000fea0003800000 */
[----:B------:R-:W0:Y:S01]  /*00e0*/  LDCU.64 UR6, c[0x0][0x380] ;  /* 0x00007000ff0677ac */ /* 0x000e220008000a00 */
[----:B------:R-:W-:Y:S01]  /*00f0*/  IMAD R3, R0, 0x3, RZ ;  /* 0x0000000300037824 */ /* 0x000fe200078e02ff */
[----:B------:R-:W1:Y:S04]  /*0100*/  LDCU.64 UR4, c[0x0][0x358] ;  /* 0x00006b00ff0477ac */ /* 0x000e680008000a00 */
[----:B0-----:R-:W-:-:S04]  /*0110*/  IADD3 R2, P0, PT, R3, UR6, RZ ;  /* 0x0000000603027c10 */ /* 0x001fc8000ff1e0ff */
[----:B------:R-:W-:Y:S01]  /*0120*/  LEA.HI.X.SX32 R3, R3, UR7, 0x1, P0 ;  /* 0x0000000703037c11 */ /* 0x000fe200080f0eff */
[----:B------:R-:W0:Y:S05]  /*0130*/  LDCU.64 UR6, c[0x0][0x390] ;  /* 0x00007200ff0677ac */ /* 0x000e2a0008000a00 */
[----:B-1----:R-:W2:Y:S01]  /*0140*/  LDG.E.U8 R3, desc[UR4][R2.64] ;  /* 0x0000000402037981 */ /* 0x002ea2000c1e1100 */
[----:B0-----:R-:W-:-:S04]  /*0150*/  IADD3 R4, P0, PT, R0, UR6, RZ ;  /* 0x0000000600047c10 */ /* 0x001fc8000ff1e0ff */
[----:B------:R-:W-:-:S05]  /*0160*/  LEA.HI.X.SX32 R5, R0, UR7, 0x1, P0 ;  /* 0x0000000700057c11 */ /* 0x000fca00080f0eff */
[----:B--2---:R-:W-:Y:S01]  /*0170*/  STG.E.U8 desc[UR4][R4.64], R3 ;  /* 0x0000000304007986 */ /* 0x004fe2000c101104 */
[----:B------:R-:W-:Y:S05]  /*0180*/  EXIT ;  /* 0x000000000000794d */ /* 0x000fea0003800000 */
.L_x_0:
[----:B------:R-:W-:-:S00]  /*0190*/  BRA `(.L_x_0) ;  /* 0xfffffffc00fc7947 */ /* 0x000fc0000383ffff */
[----:B------:R-:W-:-:S00]  /*01a0*/  NOP ;  /* 0x0000000000007918 */ /* 0x000fc00000000000 */
        /* <DEDUP_REMOVED lines=13> */
.L_x_1:


//--------------------- .nv.shared.reserved.0     --------------------------
	.section	.nv.shared.reserved.0,"aw",@nobits
	.weak		__nv_reservedSMEM_offset_0_alias
	.size		__nv_reservedSMEM_offset_0_alias, 0, 64
	.other		__nv_reservedSMEM_offset_0_alias,@"STO_CUDA_RESERVED_SHARED STV_DEFAULT"
__nv_reservedSMEM_offset_0_alias:
	.zero		0
	.zero		64


//--------------------- .nv.constant0._Z14BitmapToStringPhiiPc --------------------------
	.section	.nv.constant0._Z14BitmapToStringPhiiPc,"a",@progbits
	.sectionflags	@""
	.align	4
.nv.constant0._Z14BitmapToStringPhiiPc:
	.zero		920


//--------------------- SYMBOLS --------------------------

	.type		.nv.reservedSmem.offset0,@object
	.size		.nv.reservedSmem.offset0,0x4
